//
// Generated by NVIDIA NVVM Compiler
//
// Compiler Build ID: CL-36424714
// Cuda compilation tools, release 13.0, V13.0.88
// Based on NVVM 20.0.0
//

.version 9.0
.target sm_100
.address_size 64

	// .globl	_Z9addKernelPiPKiS1_

.visible .entry _Z9addKernelPiPKiS1_(
	.param .u64 .ptr .align 1 _Z9addKernelPiPKiS1__param_0,
	.param .u64 .ptr .align 1 _Z9addKernelPiPKiS1__param_1,
	.param .u64 .ptr .align 1 _Z9addKernelPiPKiS1__param_2
)
{
	.reg .b32 	%r<8>;
	.reg .b64 	%rd<11>;

	ld.param.u64 	%rd1, [_Z9addKernelPiPKiS1__param_0];
	ld.param.u64 	%rd2, [_Z9addKernelPiPKiS1__param_1];
	ld.param.u64 	%rd3, [_Z9addKernelPiPKiS1__param_2];
	cvta.to.global.u64 	%rd4, %rd1;
	cvta.to.global.u64 	%rd5, %rd3;
	cvta.to.global.u64 	%rd6, %rd2;
	mov.u32 	%r1, %ctaid.x;
	mov.u32 	%r2, %ntid.x;
	mov.u32 	%r3, %tid.x;
	mad.lo.s32 	%r4, %r1, %r2, %r3;
	mul.wide.s32 	%rd7, %r4, 4;
	add.s64 	%rd8, %rd6, %rd7;
	ld.global.u32 	%r5, [%rd8];
	add.s64 	%rd9, %rd5, %rd7;
	ld.global.u32 	%r6, [%rd9];
	add.s32 	%r7, %r6, %r5;
	add.s64 	%rd10, %rd4, %rd7;
	st.global.u32 	[%rd10], %r7;
	ret;

}
	// .globl	_Z14subtractKernelPiPKiS1_
.visible .entry _Z14subtractKernelPiPKiS1_(
	.param .u64 .ptr .align 1 _Z14subtractKernelPiPKiS1__param_0,
	.param .u64 .ptr .align 1 _Z14subtractKernelPiPKiS1__param_1,
	.param .u64 .ptr .align 1 _Z14subtractKernelPiPKiS1__param_2
)
{
	.reg .b32 	%r<8>;
	.reg .b64 	%rd<11>;

	ld.param.u64 	%rd1, [_Z14subtractKernelPiPKiS1__param_0];
	ld.param.u64 	%rd2, [_Z14subtractKernelPiPKiS1__param_1];
	ld.param.u64 	%rd3, [_Z14subtractKernelPiPKiS1__param_2];
	cvta.to.global.u64 	%rd4, %rd1;
	cvta.to.global.u64 	%rd5, %rd3;
	cvta.to.global.u64 	%rd6, %rd2;
	mov.u32 	%r1, %ctaid.x;
	mov.u32 	%r2, %ntid.x;
	mov.u32 	%r3, %tid.x;
	mad.lo.s32 	%r4, %r1, %r2, %r3;
	mul.wide.s32 	%rd7, %r4, 4;
	add.s64 	%rd8, %rd6, %rd7;
	ld.global.u32 	%r5, [%rd8];
	add.s64 	%rd9, %rd5, %rd7;
	ld.global.u32 	%r6, [%rd9];
	sub.s32 	%r7, %r5, %r6;
	add.s64 	%rd10, %rd4, %rd7;
	st.global.u32 	[%rd10], %r7;
	ret;

}
	// .globl	_Z14multiplyKernelPiPKiS1_
.visible .entry _Z14multiplyKernelPiPKiS1_(
	.param .u64 .ptr .align 1 _Z14multiplyKernelPiPKiS1__param_0,
	.param .u64 .ptr .align 1 _Z14multiplyKernelPiPKiS1__param_1,
	.param .u64 .ptr .align 1 _Z14multiplyKernelPiPKiS1__param_2
)
{
	.reg .b32 	%r<8>;
	.reg .b64 	%rd<11>;

	ld.param.u64 	%rd1, [_Z14multiplyKernelPiPKiS1__param_0];
	ld.param.u64 	%rd2, [_Z14multiplyKernelPiPKiS1__param_1];
	ld.param.u64 	%rd3, [_Z14multiplyKernelPiPKiS1__param_2];
	cvta.to.global.u64 	%rd4, %rd1;
	cvta.to.global.u64 	%rd5, %rd3;
	cvta.to.global.u64 	%rd6, %rd2;
	mov.u32 	%r1, %ctaid.x;
	mov.u32 	%r2, %ntid.x;
	mov.u32 	%r3, %tid.x;
	mad.lo.s32 	%r4, %r1, %r2, %r3;
	mul.wide.s32 	%rd7, %r4, 4;
	add.s64 	%rd8, %rd6, %rd7;
	ld.global.u32 	%r5, [%rd8];
	add.s64 	%rd9, %rd5, %rd7;
	ld.global.u32 	%r6, [%rd9];
	mul.lo.s32 	%r7, %r6, %r5;
	add.s64 	%rd10, %rd4, %rd7;
	st.global.u32 	[%rd10], %r7;
	ret;

}
	// .globl	_Z13modulusKernelPiPKiS1_
.visible .entry _Z13modulusKernelPiPKiS1_(
	.param .u64 .ptr .align 1 _Z13modulusKernelPiPKiS1__param_0,
	.param .u64 .ptr .align 1 _Z13modulusKernelPiPKiS1__param_1,
	.param .u64 .ptr .align 1 _Z13modulusKernelPiPKiS1__param_2
)
{
	.reg .b32 	%r<8>;
	.reg .b64 	%rd<11>;

	ld.param.u64 	%rd1, [_Z13modulusKernelPiPKiS1__param_0];
	ld.param.u64 	%rd2, [_Z13modulusKernelPiPKiS1__param_1];
	ld.param.u64 	%rd3, [_Z13modulusKernelPiPKiS1__param_2];
	cvta.to.global.u64 	%rd4, %rd1;
	cvta.to.global.u64 	%rd5, %rd3;
	cvta.to.global.u64 	%rd6, %rd2;
	mov.u32 	%r1, %ctaid.x;
	mov.u32 	%r2, %ntid.x;
	mov.u32 	%r3, %tid.x;
	mad.lo.s32 	%r4, %r1, %r2, %r3;
	mul.wide.s32 	%rd7, %r4, 4;
	add.s64 	%rd8, %rd6, %rd7;
	ld.global.u32 	%r5, [%rd8];
	add.s64 	%rd9, %rd5, %rd7;
	ld.global.u32 	%r6, [%rd9];
	rem.s32 	%r7, %r5, %r6;
	add.s64 	%rd10, %rd4, %rd7;
	st.global.u32 	[%rd10], %r7;
	ret;

}


// ===== COMPILED SASS (sm_100) =====

	.target	sm_100

	.elftype	@"ET_EXEC"


//--------------------- .note.nv.tkinfo           --------------------------
	.section	.note.nv.tkinfo,"",@"SHT_NOTE"
	.sectionflags	@"SHF_NOTE_NV_TKINFO"
	.tkinfo
        /*0018*/ 	.word	0x00000002
        /*0030*/ 	.string	""
        /*0030*/ 	.string	"ptxas"
        /*0030*/ 	.string	"Cuda compilation tools, release 13.0, V13.0.88"
        /*0030*/ 	.string	"Build cuda_13.0.r13.0/compiler.36424714_0"
        /*0030*/ 	.string	"-arch sm_100 -m 64 "



//--------------------- .note.nv.cuinfo           --------------------------
	.section	.note.nv.cuinfo,"",@"SHT_NOTE"
	.sectionflags	@"SHF_NOTE_NV_CUINFO"
        /*0018*/ 	.short	0x0002
        /*001a*/ 	.short	0x0064
        /*001c*/ 	.short	0x0082
	.zero		2


//--------------------- .nv.info                  --------------------------
	.section	.nv.info,"",@"SHT_CUDA_INFO"
	.align	4


	//----- nvinfo : EIATTR_REGCOUNT
	.align		4
        /*0000*/ 	.byte	0x04, 0x2f
        /*0002*/ 	.short	(.L_1 - .L_0)
	.align		4
.L_0:
        /*0004*/ 	.word	index@(_Z9addKernelPiPKiS1_)
        /*0008*/ 	.word	0x0000000c


	//----- nvinfo : EIATTR_FRAME_SIZE
	.align		4
.L_1:
        /*000c*/ 	.byte	0x04, 0x11
        /*000e*/ 	.short	(.L_3 - .L_2)
	.align		4
.L_2:
        /*0010*/ 	.word	index@(_Z9addKernelPiPKiS1_)
        /*0014*/ 	.word	0x00000000


	//----- nvinfo : EIATTR_REGCOUNT
	.align		4
.L_3:
        /*0018*/ 	.byte	0x04, 0x2f
        /*001a*/ 	.short	(.L_5 - .L_4)
	.align		4
.L_4:
        /*001c*/ 	.word	index@(_Z14subtractKernelPiPKiS1_)
        /*0020*/ 	.word	0x0000000c


	//----- nvinfo : EIATTR_FRAME_SIZE
	.align		4
.L_5:
        /*0024*/ 	.byte	0x04, 0x11
        /*0026*/ 	.short	(.L_7 - .L_6)
	.align		4
.L_6:
        /*0028*/ 	.word	index@(_Z14subtractKernelPiPKiS1_)
        /*002c*/ 	.word	0x00000000


	//----- nvinfo : EIATTR_REGCOUNT
	.align		4
.L_7:
        /*0030*/ 	.byte	0x04, 0x2f
        /*0032*/ 	.short	(.L_9 - .L_8)
	.align		4
.L_8:
        /*0034*/ 	.word	index@(_Z14multiplyKernelPiPKiS1_)
        /*0038*/ 	.word	0x0000000c


	//----- nvinfo : EIATTR_FRAME_SIZE
	.align		4
.L_9:
        /*003c*/ 	.byte	0x04, 0x11
        /*003e*/ 	.short	(.L_11 - .L_10)
	.align		4
.L_10:
        /*0040*/ 	.word	index@(_Z14multiplyKernelPiPKiS1_)
        /*0044*/ 	.word	0x00000000


	//----- nvinfo : EIATTR_REGCOUNT
	.align		4
.L_11:
        /*0048*/ 	.byte	0x04, 0x2f
        /*004a*/ 	.short	(.L_13 - .L_12)
	.align		4
.L_12:
        /*004c*/ 	.word	index@(_Z13modulusKernelPiPKiS1_)
        /*0050*/ 	.word	0x0000000d


	//----- nvinfo : EIATTR_FRAME_SIZE
	.align		4
.L_13:
        /*0054*/ 	.byte	0x04, 0x11
        /*0056*/ 	.short	(.L_15 - .L_14)
	.align		4
.L_14:
        /*0058*/ 	.word	index@(_Z13modulusKernelPiPKiS1_)
        /*005c*/ 	.word	0x00000000


	//----- nvinfo : EIATTR_MIN_STACK_SIZE
	.align		4
.L_15:
        /*0060*/ 	.byte	0x04, 0x12
        /*0062*/ 	.short	(.L_17 - .L_16)
	.align		4
.L_16:
        /*0064*/ 	.word	index@(_Z13modulusKernelPiPKiS1_)
        /*0068*/ 	.word	0x00000000


	//----- nvinfo : EIATTR_MIN_STACK_SIZE
	.align		4
.L_17:
        /*006c*/ 	.byte	0x04, 0x12
        /*006e*/ 	.short	(.L_19 - .L_18)
	.align		4
.L_18:
        /*0070*/ 	.word	index@(_Z14multiplyKernelPiPKiS1_)
        /*0074*/ 	.word	0x00000000


	//----- nvinfo : EIATTR_MIN_STACK_SIZE
	.align		4
.L_19:
        /*0078*/ 	.byte	0x04, 0x12
        /*007a*/ 	.short	(.L_21 - .L_20)
	.align		4
.L_20:
        /*007c*/ 	.word	index@(_Z14subtractKernelPiPKiS1_)
        /*0080*/ 	.word	0x00000000


	//----- nvinfo : EIATTR_MIN_STACK_SIZE
	.align		4
.L_21:
        /*0084*/ 	.byte	0x04, 0x12
        /*0086*/ 	.short	(.L_23 - .L_22)
	.align		4
.L_22:
        /*0088*/ 	.word	index@(_Z9addKernelPiPKiS1_)
        /*008c*/ 	.word	0x00000000
.L_23:


//--------------------- .nv.compat                --------------------------
	.section	.nv.compat,"",@"SHT_CUDA_COMPAT_INFO"
	.align	4
        /*0000*/ 	.byte	0x02, 0x09, 0x00, 0x00, 0x02, 0x02, 0x01, 0x00, 0x02, 0x05, 0x05, 0x00, 0x03, 0x07, 0x01, 0x01
        /*0010*/ 	.byte	0x02, 0x03, 0x00, 0x00, 0x02, 0x06, 0x01, 0x00, 0x04, 0x0b, 0x08, 0x00, 0x09, 0x00, 0x00, 0x00
        /*0020*/ 	.byte	0x00, 0x00, 0x00, 0x00


//--------------------- .nv.info._Z13modulusKernelPiPKiS1_ --------------------------
	.section	.nv.info._Z13modulusKernelPiPKiS1_,"",@"SHT_CUDA_INFO"
	.sectionflags	@""
	.align	4


	//----- nvinfo : EIATTR_CUDA_API_VERSION
	.align		4
        /*0000*/ 	.byte	0x04, 0x37
        /*0002*/ 	.short	(.L_25 - .L_24)
.L_24:
        /*0004*/ 	.word	0x00000082


	//----- nvinfo : EIATTR_KPARAM_INFO
	.align		4
.L_25:
        /*0008*/ 	.byte	0x04, 0x17
        /*000a*/ 	.short	(.L_27 - .L_26)
.L_26:
        /*000c*/ 	.word	0x00000000
        /*0010*/ 	.short	0x0002
        /*0012*/ 	.short	0x0010
        /*0014*/ 	.byte	0x00, 0xf5, 0x21, 0x00


	//----- nvinfo : EIATTR_KPARAM_INFO
	.align		4
.L_27:
        /*0018*/ 	.byte	0x04, 0x17
        /*001a*/ 	.short	(.L_29 - .L_28)
.L_28:
        /*001c*/ 	.word	0x00000000
        /*0020*/ 	.short	0x0001
        /*0022*/ 	.short	0x0008
        /*0024*/ 	.byte	0x00, 0xf5, 0x21, 0x00


	//----- nvinfo : EIATTR_KPARAM_INFO
	.align		4
.L_29:
        /*0028*/ 	.byte	0x04, 0x17
        /*002a*/ 	.short	(.L_31 - .L_30)
.L_30:
        /*002c*/ 	.word	0x00000000
        /*0030*/ 	.short	0x0000
        /*0032*/ 	.short	0x0000
        /*0034*/ 	.byte	0x00, 0xf5, 0x21, 0x00


	//----- nvinfo : EIATTR_SPARSE_MMA_MASK
	.align		4
.L_31:
        /*0038*/ 	.byte	0x03, 0x50
        /*003a*/ 	.short	0x0000


	//----- nvinfo : EIATTR_MAXREG_COUNT
	.align		4
        /*003c*/ 	.byte	0x03, 0x1b
        /*003e*/ 	.short	0x00ff


	//----- nvinfo : EIATTR_MERCURY_ISA_VERSION
	.align		4
        /*0040*/ 	.byte	0x03, 0x5f
        /*0042*/ 	.short	0x0101


	//----- nvinfo : EIATTR_VRC_CTA_INIT_COUNT
	.align		4
        /*0044*/ 	.byte	0x02, 0x4a
	.zero		1
	.zero		1


	//----- nvinfo : EIATTR_EXIT_INSTR_OFFSETS
	.align		4
        /*0048*/ 	.byte	0x04, 0x1c
        /*004a*/ 	.short	(.L_33 - .L_32)


	//   ....[0]....
.L_32:
        /*004c*/ 	.word	0x00000250


	//----- nvinfo : EIATTR_CBANK_PARAM_SIZE
	.align		4
.L_33:
        /*0050*/ 	.byte	0x03, 0x19
        /*0052*/ 	.short	0x0018


	//----- nvinfo : EIATTR_PARAM_CBANK
	.align		4
        /*0054*/ 	.byte	0x04, 0x0a
        /*0056*/ 	.short	(.L_35 - .L_34)
	.align		4
.L_34:
        /*0058*/ 	.word	index@(.nv.constant0._Z13modulusKernelPiPKiS1_)
        /*005c*/ 	.short	0x0380
        /*005e*/ 	.short	0x0018


	//----- nvinfo : EIATTR_SW_WAR
	.align		4
.L_35:
        /*0060*/ 	.byte	0x04, 0x36
        /*0062*/ 	.short	(.L_37 - .L_36)
.L_36:
        /*0064*/ 	.word	0x00000008
.L_37:


//--------------------- .nv.info._Z14multiplyKernelPiPKiS1_ --------------------------
	.section	.nv.info._Z14multiplyKernelPiPKiS1_,"",@"SHT_CUDA_INFO"
	.sectionflags	@""
	.align	4


	//----- nvinfo : EIATTR_CUDA_API_VERSION
	.align		4
        /*0000*/ 	.byte	0x04, 0x37
        /*0002*/ 	.short	(.L_39 - .L_38)
.L_38:
        /*0004*/ 	.word	0x00000082


	//----- nvinfo : EIATTR_KPARAM_INFO
	.align		4
.L_39:
        /*0008*/ 	.byte	0x04, 0x17
        /*000a*/ 	.short	(.L_41 - .L_40)
.L_40:
        /*000c*/ 	.word	0x00000000
        /*0010*/ 	.short	0x0002
        /*0012*/ 	.short	0x0010
        /*0014*/ 	.byte	0x00, 0xf5, 0x21, 0x00


	//----- nvinfo : EIATTR_KPARAM_INFO
	.align		4
.L_41:
        /*0018*/ 	.byte	0x04, 0x17
        /*001a*/ 	.short	(.L_43 - .L_42)
.L_42:
        /*001c*/ 	.word	0x00000000
        /*0020*/ 	.short	0x0001
        /*0022*/ 	.short	0x0008
        /*0024*/ 	.byte	0x00, 0xf5, 0x21, 0x00


	//----- nvinfo : EIATTR_KPARAM_INFO
	.align		4
.L_43:
        /*0028*/ 	.byte	0x04, 0x17
        /*002a*/ 	.short	(.L_45 - .L_44)
.L_44:
        /*002c*/ 	.word	0x00000000
        /*0030*/ 	.short	0x0000
        /*0032*/ 	.short	0x0000
        /*0034*/ 	.byte	0x00, 0xf5, 0x21, 0x00


	//----- nvinfo : EIATTR_SPARSE_MMA_MASK
	.align		4
.L_45:
        /*0038*/ 	.byte	0x03, 0x50
        /*003a*/ 	.short	0x0000


	//----- nvinfo : EIATTR_MAXREG_COUNT
	.align		4
        /*003c*/ 	.byte	0x03, 0x1b
        /*003e*/ 	.short	0x00ff


	//----- nvinfo : EIATTR_MERCURY_ISA_VERSION
	.align		4
        /*0040*/ 	.byte	0x03, 0x5f
        /*0042*/ 	.short	0x0101


	//----- nvinfo : EIATTR_VRC_CTA_INIT_COUNT
	.align		4
        /*0044*/ 	.byte	0x02, 0x4a
	.zero		1
	.zero		1


	//----- nvinfo : EIATTR_EXIT_INSTR_OFFSETS
	.align		4
        /*0048*/ 	.byte	0x04, 0x1c
        /*004a*/ 	.short	(.L_47 - .L_46)


	//   ....[0]....
.L_46:
        /*004c*/ 	.word	0x00000100


	//----- nvinfo : EIATTR_CBANK_PARAM_SIZE
	.align		4
.L_47:
        /*0050*/ 	.byte	0x03, 0x19
        /*0052*/ 	.short	0x0018


	//----- nvinfo : EIATTR_PARAM_CBANK
	.align		4
        /*0054*/ 	.byte	0x04, 0x0a
        /*0056*/ 	.short	(.L_49 - .L_48)
	.align		4
.L_48:
        /*0058*/ 	.word	index@(.nv.constant0._Z14multiplyKernelPiPKiS1_)
        /*005c*/ 	.short	0x0380
        /*005e*/ 	.short	0x0018


	//----- nvinfo : EIATTR_SW_WAR
	.align		4
.L_49:
        /*0060*/ 	.byte	0x04, 0x36
        /*0062*/ 	.short	(.L_51 - .L_50)
.L_50:
        /*0064*/ 	.word	0x00000008
.L_51:


//--------------------- .nv.info._Z14subtractKernelPiPKiS1_ --------------------------
	.section	.nv.info._Z14subtractKernelPiPKiS1_,"",@"SHT_CUDA_INFO"
	.sectionflags	@""
	.align	4


	//----- nvinfo : EIATTR_CUDA_API_VERSION
	.align		4
        /*0000*/ 	.byte	0x04, 0x37
        /*0002*/ 	.short	(.L_53 - .L_52)
.L_52:
        /*0004*/ 	.word	0x00000082


	//----- nvinfo : EIATTR_KPARAM_INFO
	.align		4
.L_53:
        /*0008*/ 	.byte	0x04, 0x17
        /*000a*/ 	.short	(.L_55 - .L_54)
.L_54:
        /*000c*/ 	.word	0x00000000
        /*0010*/ 	.short	0x0002
        /*0012*/ 	.short	0x0010
        /*0014*/ 	.byte	0x00, 0xf5, 0x21, 0x00


	//----- nvinfo : EIATTR_KPARAM_INFO
	.align		4
.L_55:
        /*0018*/ 	.byte	0x04, 0x17
        /*001a*/ 	.short	(.L_57 - .L_56)
.L_56:
        /*001c*/ 	.word	0x00000000
        /*0020*/ 	.short	0x0001
        /*0022*/ 	.short	0x0008
        /*0024*/ 	.byte	0x00, 0xf5, 0x21, 0x00


	//----- nvinfo : EIATTR_KPARAM_INFO
	.align		4
.L_57:
        /*0028*/ 	.byte	0x04, 0x17
        /*002a*/ 	.short	(.L_59 - .L_58)
.L_58:
        /*002c*/ 	.word	0x00000000
        /*0030*/ 	.short	0x0000
        /*0032*/ 	.short	0x0000
        /*0034*/ 	.byte	0x00, 0xf5, 0x21, 0x00


	//----- nvinfo : EIATTR_SPARSE_MMA_MASK
	.align		4
.L_59:
        /*0038*/ 	.byte	0x03, 0x50
        /*003a*/ 	.short	0x0000


	//----- nvinfo : EIATTR_MAXREG_COUNT
	.align		4
        /*003c*/ 	.byte	0x03, 0x1b
        /*003e*/ 	.short	0x00ff


	//----- nvinfo : EIATTR_MERCURY_ISA_VERSION
	.align		4
        /*0040*/ 	.byte	0x03, 0x5f
        /*0042*/ 	.short	0x0101


	//----- nvinfo : EIATTR_VRC_CTA_INIT_COUNT
	.align		4
        /*0044*/ 	.byte	0x02, 0x4a
	.zero		1
	.zero		1


	//----- nvinfo : EIATTR_EXIT_INSTR_OFFSETS
	.align		4
        /*0048*/ 	.byte	0x04, 0x1c
        /*004a*/ 	.short	(.L_61 - .L_60)


	//   ....[0]....
.L_60:
        /*004c*/ 	.word	0x00000100


	//----- nvinfo : EIATTR_CBANK_PARAM_SIZE
	.align		4
.L_61:
        /*0050*/ 	.byte	0x03, 0x19
        /*0052*/ 	.short	0x0018


	//----- nvinfo : EIATTR_PARAM_CBANK
	.align		4
        /*0054*/ 	.byte	0x04, 0x0a
        /*0056*/ 	.short	(.L_63 - .L_62)
	.align		4
.L_62:
        /*0058*/ 	.word	index@(.nv.constant0._Z14subtractKernelPiPKiS1_)
        /*005c*/ 	.short	0x0380
        /*005e*/ 	.short	0x0018


	//----- nvinfo : EIATTR_SW_WAR
	.align		4
.L_63:
        /*0060*/ 	.byte	0x04, 0x36
        /*0062*/ 	.short	(.L_65 - .L_64)
.L_64:
        /*0064*/ 	.word	0x00000008
.L_65:


//--------------------- .nv.info._Z9addKernelPiPKiS1_ --------------------------
	.section	.nv.info._Z9addKernelPiPKiS1_,"",@"SHT_CUDA_INFO"
	.sectionflags	@""
	.align	4


	//----- nvinfo : EIATTR_CUDA_API_VERSION
	.align		4
        /*0000*/ 	.byte	0x04, 0x37
        /*0002*/ 	.short	(.L_67 - .L_66)
.L_66:
        /*0004*/ 	.word	0x00000082


	//----- nvinfo : EIATTR_KPARAM_INFO
	.align		4
.L_67:
        /*0008*/ 	.byte	0x04, 0x17
        /*000a*/ 	.short	(.L_69 - .L_68)
.L_68:
        /*000c*/ 	.word	0x00000000
        /*0010*/ 	.short	0x0002
        /*0012*/ 	.short	0x0010
        /*0014*/ 	.byte	0x00, 0xf5, 0x21, 0x00


	//----- nvinfo : EIATTR_KPARAM_INFO
	.align		4
.L_69:
        /*0018*/ 	.byte	0x04, 0x17
        /*001a*/ 	.short	(.L_71 - .L_70)
.L_70:
        /*001c*/ 	.word	0x00000000
        /*0020*/ 	.short	0x0001
        /*0022*/ 	.short	0x0008
        /*0024*/ 	.byte	0x00, 0xf5, 0x21, 0x00


	//----- nvinfo : EIATTR_KPARAM_INFO
	.align		4
.L_71:
        /*0028*/ 	.byte	0x04, 0x17
        /*002a*/ 	.short	(.L_73 - .L_72)
.L_72:
        /*002c*/ 	.word	0x00000000
        /*0030*/ 	.short	0x0000
        /*0032*/ 	.short	0x0000
        /*0034*/ 	.byte	0x00, 0xf5, 0x21, 0x00


	//----- nvinfo : EIATTR_SPARSE_MMA_MASK
	.align		4
.L_73:
        /*0038*/ 	.byte	0x03, 0x50
        /*003a*/ 	.short	0x0000


	//----- nvinfo : EIATTR_MAXREG_COUNT
	.align		4
        /*003c*/ 	.byte	0x03, 0x1b
        /*003e*/ 	.short	0x00ff


	//----- nvinfo : EIATTR_MERCURY_ISA_VERSION
	.align		4
        /*0040*/ 	.byte	0x03, 0x5f
        /*0042*/ 	.short	0x0101


	//----- nvinfo : EIATTR_VRC_CTA_INIT_COUNT
	.align		4
        /*0044*/ 	.byte	0x02, 0x4a
	.zero		1
	.zero		1


	//----- nvinfo : EIATTR_EXIT_INSTR_OFFSETS
	.align		4
        /*0048*/ 	.byte	0x04, 0x1c
        /*004a*/ 	.short	(.L_75 - .L_74)


	//   ....[0]....
.L_74:
        /*004c*/ 	.word	0x00000100


	//----- nvinfo : EIATTR_CBANK_PARAM_SIZE
	.align		4
.L_75:
        /*0050*/ 	.byte	0x03, 0x19
        /*0052*/ 	.short	0x0018


	//----- nvinfo : EIATTR_PARAM_CBANK
	.align		4
        /*0054*/ 	.byte	0x04, 0x0a
        /*0056*/ 	.short	(.L_77 - .L_76)
	.align		4
.L_76:
        /*0058*/ 	.word	index@(.nv.constant0._Z9addKernelPiPKiS1_)
        /*005c*/ 	.short	0x0380
        /*005e*/ 	.short	0x0018


	//----- nvinfo : EIATTR_SW_WAR
	.align		4
.L_77:
        /*0060*/ 	.byte	0x04, 0x36
        /*0062*/ 	.short	(.L_79 - .L_78)
.L_78:
        /*0064*/ 	.word	0x00000008
.L_79:


//--------------------- .nv.callgraph             --------------------------
	.section	.nv.callgraph,"",@"SHT_CUDA_CALLGRAPH"
	.align	4
	.sectionentsize	8
	.align		4
        /*0000*/ 	.word	0x00000000
	.align		4
        /*0004*/ 	.word	0xffffffff
	.align		4
        /*0008*/ 	.word	0x00000000
	.align		4
        /*000c*/ 	.word	0xfffffffe
	.align		4
        /*0010*/ 	.word	0x00000000
	.align		4
        /*0014*/ 	.word	0xfffffffd
	.align		4
        /*0018*/ 	.word	0x00000000
	.align		4
        /*001c*/ 	.word	0xfffffffc


//--------------------- .text._Z13modulusKernelPiPKiS1_ --------------------------
	.section	.text._Z13modulusKernelPiPKiS1_,"ax",@progbits
	.align	128
        .global         _Z13modulusKernelPiPKiS1_
        .type           _Z13modulusKernelPiPKiS1_,@function
        .size           _Z13modulusKernelPiPKiS1_,(.L_x_4 - _Z13modulusKernelPiPKiS1_)
        .other          _Z13modulusKernelPiPKiS1_,@"STO_CUDA_ENTRY STV_DEFAULT"
_Z13modulusKernelPiPKiS1_:
.text._Z13modulusKernelPiPKiS1_:
[----:B------:R-:W-:Y:S01]  /*0000*/  LDC R1, c[0x0][0x37c] ;  /* 0x0000df00ff017b82 */ /* 0x000fe20000000800 */
[----:B------:R-:W0:Y:S07]  /*0010*/  S2R R5, SR_TID.X ;  /* 0x0000000000057919 */ /* 0x000e2e0000002100 */
[----:B------:R-:W0:Y:S01]  /*0020*/  S2UR UR6, SR_CTAID.X ;  /* 0x00000000000679c3 */ /* 0x000e220000002500 */
[----:B------:R-:W1:Y:S07]  /*0030*/  LDCU.64 UR4, c[0x0][0x358] ;  /* 0x00006b00ff0477ac */ /* 0x000e6e0008000a00 */
[----:B------:R-:W0:Y:S08]  /*0040*/  LDC R0, c[0x0][0x360] ;  /* 0x0000d800ff007b82 */ /* 0x000e300000000800 */
[----:B------:R-:W2:Y:S01]  /*0050*/  LDC.64 R2, c[0x0][0x390] ;  /* 0x0000e400ff027b82 */ /* 0x000ea20000000a00 */
[----:B0-----:R-:W-:-:S07]  /*0060*/  IMAD R0, R0, UR6, R5 ;  /* 0x0000000600007c24 */ /* 0x001fce000f8e0205 */
[----:B------:R-:W0:Y:S01]  /*0070*/  LDC.64 R4, c[0x0][0x388] ;  /* 0x0000e200ff047b82 */ /* 0x000e220000000a00 */
[----:B--2---:R-:W-:-:S06]  /*0080*/  IMAD.WIDE R2, R0, 0x4, R2 ;  /* 0x0000000400027825 */ /* 0x004fcc00078e0202 */
[----:B-1----:R-:W2:Y:S01]  /*0090*/  LDG.E R2, desc[UR4][R2.64] ;  /* 0x0000000402027981 */ /* 0x002ea2000c1e1900 */
[----:B0-----:R-:W-:-:S05]  /*00a0*/  IMAD.WIDE R4, R0, 0x4, R4 ;  /* 0x0000000400047825 */ /* 0x001fca00078e0204 */
[----:B------:R0:W3:Y:S01]  /*00b0*/  LDG.E R8, desc[UR4][R4.64] ;  /* 0x0000000404087981 */ /* 0x0000e2000c1e1900 */
[-C--:B--2---:R-:W-:Y:S02]  /*00c0*/  IABS R10, R2.reuse ;  /* 0x00000002000a7213 */ /* 0x084fe40000000000 */
[----:B0-----:R-:W-:Y:S02]  /*00d0*/  IABS R5, R2 ;  /* 0x0000000200057213 */ /* 0x001fe40000000000 */
[----:B------:R-:W0:Y:S01]  /*00e0*/  I2F.RP R9, R10 ;  /* 0x0000000a00097306 */ /* 0x000e220000209400 */
[----:B---3--:R-:W-:-:S07]  /*00f0*/  IABS R4, R8 ;  /* 0x0000000800047213 */ /* 0x008fce0000000000 */
[----:B0-----:R-:W0:Y:S01]  /*0100*/  MUFU.RCP R9, R9 ;  /* 0x0000000900097308 */ /* 0x001e220000001000 */
[----:B------:R-:W-:Y:S02]  /*0110*/  ISETP.GE.AND P2, PT, R8, RZ, PT ;  /* 0x000000ff0800720c */ /* 0x000fe40003f46270 */
[----:B0-----:R-:W-:-:S05]  /*0120*/  IADD3 R6, PT, PT, R9, 0xffffffe, RZ ;  /* 0x0ffffffe09067810 */ /* 0x001fca0007ffe0ff */
[----:B------:R0:W1:Y:S02]  /*0130*/  F2I.FTZ.U32.TRUNC.NTZ R7, R6 ;  /* 0x0000000600077305 */ /* 0x000064000021f000 */
[----:B0-----:R-:W-:Y:S01]  /*0140*/  IMAD.MOV.U32 R6, RZ, RZ, RZ ;  /* 0x000000ffff067224 */ /* 0x001fe200078e00ff */
[----:B-1----:R-:W-:-:S05]  /*0150*/  IADD3 R3, PT, PT, RZ, -R7, RZ ;  /* 0x80000007ff037210 */ /* 0x002fca0007ffe0ff */
[----:B------:R-:W-:-:S04]  /*0160*/  IMAD R3, R3, R10, RZ ;  /* 0x0000000a03037224 */ /* 0x000fc800078e02ff */
[----:B------:R-:W-:Y:S01]  /*0170*/  IMAD.HI.U32 R7, R7, R3, R6 ;  /* 0x0000000307077227 */ /* 0x000fe200078e0006 */
[----:B------:R-:W-:-:S05]  /*0180*/  IADD3 R3, PT, PT, RZ, -R5, RZ ;  /* 0x80000005ff037210 */ /* 0x000fca0007ffe0ff */
[----:B------:R-:W-:-:S04]  /*0190*/  IMAD.HI.U32 R7, R7, R4, RZ ;  /* 0x0000000407077227 */ /* 0x000fc800078e00ff */
[----:B------:R-:W-:Y:S02]  /*01a0*/  IMAD R7, R7, R3, R4 ;  /* 0x0000000307077224 */ /* 0x000fe400078e0204 */
[----:B------:R-:W0:Y:S03]  /*01b0*/  LDC.64 R4, c[0x0][0x380] ;  /* 0x0000e000ff047b82 */ /* 0x000e260000000a00 */
[----:B------:R-:W-:-:S13]  /*01c0*/  ISETP.GT.U32.AND P0, PT, R10, R7, PT ;  /* 0x000000070a00720c */ /* 0x000fda0003f04070 */
[----:B------:R-:W-:Y:S01]  /*01d0*/  @!P0 IMAD.IADD R7, R7, 0x1, -R10 ;  /* 0x0000000107078824 */ /* 0x000fe200078e0a0a */
[----:B------:R-:W-:-:S04]  /*01e0*/  ISETP.NE.AND P0, PT, R2, RZ, PT ;  /* 0x000000ff0200720c */ /* 0x000fc80003f05270 */
[----:B------:R-:W-:Y:S01]  /*01f0*/  ISETP.GT.U32.AND P1, PT, R10, R7, PT ;  /* 0x000000070a00720c */ /* 0x000fe20003f24070 */
[----:B0-----:R-:W-:-:S12]  /*0200*/  IMAD.WIDE R4, R0, 0x4, R4 ;  /* 0x0000000400047825 */ /* 0x001fd800078e0204 */
[----:B------:R-:W-:-:S05]  /*0210*/  @!P1 IADD3 R7, PT, PT, R7, -R10, RZ ;  /* 0x8000000a07079210 */ /* 0x000fca0007ffe0ff */
[----:B------:R-:W-:Y:S01]  /*0220*/  @!P2 IMAD.MOV R7, RZ, RZ, -R7 ;  /* 0x000000ffff07a224 */ /* 0x000fe200078e0a07 */
[----:B------:R-:W-:-:S05]  /*0230*/  @!P0 LOP3.LUT R7, RZ, R2, RZ, 0x33, !PT ;  /* 0x00000002ff078212 */ /* 0x000fca00078e33ff */
[----:B------:R-:W-:Y:S01]  /*0240*/  STG.E desc[UR4][R4.64], R7 ;  /* 0x0000000704007986 */ /* 0x000fe2000c101904 */
[----:B------:R-:W-:Y:S05]  /*0250*/  EXIT ;  /* 0x000000000000794d */ /* 0x000fea0003800000 */
.L_x_0:
[----:B------:R-:W-:-:S00]  /*0260*/  BRA `(.L_x_0) ;  /* 0xfffffffc00fc7947 */ /* 0x000fc0000383ffff */
[----:B------:R-:W-:-:S00]  /*0270*/  NOP ;  /* 0x0000000000007918 */ /* 0x000fc00000000000 */
        /* <DEDUP_REMOVED lines=8> */
.L_x_4:


//--------------------- .text._Z14multiplyKernelPiPKiS1_ --------------------------
	.section	.text._Z14multiplyKernelPiPKiS1_,"ax",@progbits
	.align	128
        .global         _Z14multiplyKernelPiPKiS1_
        .type           _Z14multiplyKernelPiPKiS1_,@function
        .size           _Z14multiplyKernelPiPKiS1_,(.L_x_5 - _Z14multiplyKernelPiPKiS1_)
        .other          _Z14multiplyKernelPiPKiS1_,@"STO_CUDA_ENTRY STV_DEFAULT"
_Z14multiplyKernelPiPKiS1_:
.text._Z14multiplyKernelPiPKiS1_:
[----:B------:R-:W-:Y:S01]  /*0000*/  LDC R1, c[0x0][0x37c] ;  /* 0x0000df00ff017b82 */ /* 0x000fe20000000800 */
[----:B------:R-:W0:Y:S07]  /*0010*/  S2R R0, SR_TID.X ;  /* 0x0000000000007919 */ /* 0x000e2e0000002100 */
[----:B------:R-:W0:Y:S01]  /*0020*/  S2UR UR6, SR_CTAID.X ;  /* 0x00000000000679c3 */ /* 0x000e220000002500 */
[----:B------:R-:W1:Y:S07]  /*0030*/  LDCU.64 UR4, c[0x0][0x358] ;  /* 0x00006b00ff0477ac */ /* 0x000e6e0008000a00 */
[----:B------:R-:W0:Y:S08]  /*0040*/  LDC R9, c[0x0][0x360] ;  /* 0x0000d800ff097b82 */ /* 0x000e300000000800 */
[----:B------:R-:W2:Y:S08]  /*0050*/  LDC.64 R2, c[0x0][0x388] ;  /* 0x0000e200ff027b82 */ /* 0x000eb00000000a00 */
[----:B------:R-:W3:Y:S01]  /*0060*/  LDC.64 R4, c[0x0][0x390] ;  /* 0x0000e400ff047b82 */ /* 0x000ee20000000a00 */
[----:B0-----:R-:W-:-:S07]  /*0070*/  IMAD R9, R9, UR6, R0 ;  /* 0x0000000609097c24 */ /* 0x001fce000f8e0200 */
[----:B------:R-:W0:Y:S01]  /*0080*/  LDC.64 R6, c[0x0][0x380] ;  /* 0x0000e000ff067b82 */ /* 0x000e220000000a00 */
[----:B--2---:R-:W-:-:S06]  /*0090*/  IMAD.WIDE R2, R9, 0x4, R2 ;  /* 0x0000000409027825 */ /* 0x004fcc00078e0202 */
[----:B-1----:R-:W2:Y:S01]  /*00a0*/  LDG.E R2, desc[UR4][R2.64] ;  /* 0x0000000402027981 */ /* 0x002ea2000c1e1900 */
[----:B---3--:R-:W-:-:S06]  /*00b0*/  IMAD.WIDE R4, R9, 0x4, R4 ;  /* 0x0000000409047825 */ /* 0x008fcc00078e0204 */
[----:B------:R-:W2:Y:S01]  /*00c0*/  LDG.E R5, desc[UR4][R4.64] ;  /* 0x0000000404057981 */ /* 0x000ea2000c1e1900 */
[----:B0-----:R-:W-:-:S04]  /*00d0*/  IMAD.WIDE R6, R9, 0x4, R6 ;  /* 0x0000000409067825 */ /* 0x001fc800078e0206 */
[----:B--2---:R-:W-:-:S05]  /*00e0*/  IMAD R9, R2, R5, RZ ;  /* 0x0000000502097224 */ /* 0x004fca00078e02ff */
[----:B------:R-:W-:Y:S01]  /*00f0*/  STG.E desc[UR4][R6.64], R9 ;  /* 0x0000000906007986 */ /* 0x000fe2000c101904 */
[----:B------:R-:W-:Y:S05]  /*0100*/  EXIT ;  /* 0x000000000000794d */ /* 0x000fea0003800000 */
.L_x_1:
        /* <DEDUP_REMOVED lines=15> */
.L_x_5:


//--------------------- .text._Z14subtractKernelPiPKiS1_ --------------------------
	.section	.text._Z14subtractKernelPiPKiS1_,"ax",@progbits
	.align	128
        .global         _Z14subtractKernelPiPKiS1_
        .type           _Z14subtractKernelPiPKiS1_,@function
        .size           _Z14subtractKernelPiPKiS1_,(.L_x_6 - _Z14subtractKernelPiPKiS1_)
        .other          _Z14subtractKernelPiPKiS1_,@"STO_CUDA_ENTRY STV_DEFAULT"
_Z14subtractKernelPiPKiS1_:
.text._Z14subtractKernelPiPKiS1_:
        /* <DEDUP_REMOVED lines=13> */
[----:B0-----:R-:W-:Y:S01]  /*00d0*/  IMAD.WIDE R6, R9, 0x4, R6 ;  /* 0x0000000409067825 */ /* 0x001fe200078e0206 */
[----:B--2---:R-:W-:-:S05]  /*00e0*/  IADD3 R9, PT, PT, R2, -R5, RZ ;  /* 0x8000000502097210 */ /* 0x004fca0007ffe0ff */
[----:B------:R-:W-:Y:S01]  /*00f0*/  STG.E desc[UR4][R6.64], R9 ;  /* 0x0000000906007986 */ /* 0x000fe2000c101904 */
[----:B------:R-:W-:Y:S05]  /*0100*/  EXIT ;  /* 0x000000000000794d */ /* 0x000fea0003800000 */
.L_x_2:
        /* <DEDUP_REMOVED lines=15> */
.L_x_6:


//--------------------- .text._Z9addKernelPiPKiS1_ --------------------------
	.section	.text._Z9addKernelPiPKiS1_,"ax",@progbits
	.align	128
        .global         _Z9addKernelPiPKiS1_
        .type           _Z9addKernelPiPKiS1_,@function
        .size           _Z9addKernelPiPKiS1_,(.L_x_7 - _Z9addKernelPiPKiS1_)
        .other          _Z9addKernelPiPKiS1_,@"STO_CUDA_ENTRY STV_DEFAULT"
_Z9addKernelPiPKiS1_:
.text._Z9addKernelPiPKiS1_:
        /* <DEDUP_REMOVED lines=14> */
[----:B--2---:R-:W-:-:S05]  /*00e0*/  IADD3 R9, PT, PT, R2, R5, RZ ;  /* 0x0000000502097210 */ /* 0x004fca0007ffe0ff */
[----:B------:R-:W-:Y:S01]  /*00f0*/  STG.E desc[UR4][R6.64], R9 ;  /* 0x0000000906007986 */ /* 0x000fe2000c101904 */
[----:B------:R-:W-:Y:S05]  /*0100*/  EXIT ;  /* 0x000000000000794d */ /* 0x000fea0003800000 */
.L_x_3:
        /* <DEDUP_REMOVED lines=15> */
.L_x_7:


//--------------------- .nv.shared.reserved.0     --------------------------
	.section	.nv.shared.reserved.0,"aw",@nobits
	.weak		__nv_reservedSMEM_offset_0_alias
	.size		__nv_reservedSMEM_offset_0_alias, 0, 64
	.other		__nv_reservedSMEM_offset_0_alias,@"STO_CUDA_RESERVED_SHARED STV_DEFAULT"
__nv_reservedSMEM_offset_0_alias:
	.zero		0
	.zero		64


//--------------------- .nv.constant0._Z13modulusKernelPiPKiS1_ --------------------------
	.section	.nv.constant0._Z13modulusKernelPiPKiS1_,"a",@progbits
	.sectionflags	@""
	.align	4
.nv.constant0._Z13modulusKernelPiPKiS1_:
	.zero		920


//--------------------- .nv.constant0._Z14multiplyKernelPiPKiS1_ --------------------------
	.section	.nv.constant0._Z14multiplyKernelPiPKiS1_,"a",@progbits
	.sectionflags	@""
	.align	4
.nv.constant0._Z14multiplyKernelPiPKiS1_:
	.zero		920


//--------------------- .nv.constant0._Z14subtractKernelPiPKiS1_ --------------------------
	.section	.nv.constant0._Z14subtractKernelPiPKiS1_,"a",@progbits
	.sectionflags	@""
	.align	4
.nv.constant0._Z14subtractKernelPiPKiS1_:
	.zero		920


//--------------------- .nv.constant0._Z9addKernelPiPKiS1_ --------------------------
	.section	.nv.constant0._Z9addKernelPiPKiS1_,"a",@progbits
	.sectionflags	@""
	.align	4
.nv.constant0._Z9addKernelPiPKiS1_:
	.zero		920


//--------------------- SYMBOLS --------------------------

	.type		.nv.reservedSmem.offset0,@object
	.size		.nv.reservedSmem.offset0,0x4
